//
// Generated by NVIDIA NVVM Compiler
//
// Compiler Build ID: CL-36424714
// Cuda compilation tools, release 13.0, V13.0.88
// Based on NVVM 20.0.0
//

.version 9.0
.target sm_100
.address_size 64

	// .globl	_Z14saxpy_racefreeifPfS_

.visible .entry _Z14saxpy_racefreeifPfS_(
	.param .u32 _Z14saxpy_racefreeifPfS__param_0,
	.param .f32 _Z14saxpy_racefreeifPfS__param_1,
	.param .u64 .ptr .align 1 _Z14saxpy_racefreeifPfS__param_2,
	.param .u64 .ptr .align 1 _Z14saxpy_racefreeifPfS__param_3
)
{
	.reg .b32 	%r<7>;
	.reg .b32 	%f<16>;
	.reg .b64 	%rd<5>;

	ld.param.u64 	%rd1, [_Z14saxpy_racefreeifPfS__param_2];
	cvta.to.global.u64 	%rd2, %rd1;
	mov.u32 	%r1, %tid.x;
	mul.wide.u32 	%rd3, %r1, 4;
	add.s64 	%rd4, %rd2, %rd3;
	ld.global.f32 	%f1, [%rd4+64];
	add.f32 	%f2, %f1, 0f00000000;
	cvt.rzi.s32.f32 	%r2, %f2;
	bar.warp.sync 	-1;
	cvt.rn.f32.s32 	%f3, %r2;
	st.global.f32 	[%rd4], %f3;
	bar.warp.sync 	-1;
	ld.global.f32 	%f4, [%rd4+32];
	add.f32 	%f5, %f4, %f3;
	cvt.rzi.s32.f32 	%r3, %f5;
	bar.warp.sync 	-1;
	cvt.rn.f32.s32 	%f6, %r3;
	st.global.f32 	[%rd4], %f6;
	bar.warp.sync 	-1;
	ld.global.f32 	%f7, [%rd4+16];
	add.f32 	%f8, %f7, %f6;
	cvt.rzi.s32.f32 	%r4, %f8;
	bar.warp.sync 	-1;
	cvt.rn.f32.s32 	%f9, %r4;
	st.global.f32 	[%rd4], %f9;
	bar.warp.sync 	-1;
	ld.global.f32 	%f10, [%rd4+8];
	add.f32 	%f11, %f10, %f9;
	cvt.rzi.s32.f32 	%r5, %f11;
	bar.warp.sync 	-1;
	cvt.rn.f32.s32 	%f12, %r5;
	st.global.f32 	[%rd4], %f12;
	bar.warp.sync 	-1;
	ld.global.f32 	%f13, [%rd4+4];
	add.f32 	%f14, %f13, %f12;
	cvt.rzi.s32.f32 	%r6, %f14;
	bar.warp.sync 	-1;
	cvt.rn.f32.s32 	%f15, %r6;
	st.global.f32 	[%rd4], %f15;
	ret;

}


// ===== COMPILED SASS (sm_100) =====

	.target	sm_100

	.elftype	@"ET_EXEC"


//--------------------- .note.nv.tkinfo           --------------------------
	.section	.note.nv.tkinfo,"",@"SHT_NOTE"
	.sectionflags	@"SHF_NOTE_NV_TKINFO"
	.tkinfo
        /*0018*/ 	.word	0x00000002
        /*0030*/ 	.string	""
        /*0030*/ 	.string	"ptxas"
        /*0030*/ 	.string	"Cuda compilation tools, release 13.0, V13.0.88"
        /*0030*/ 	.string	"Build cuda_13.0.r13.0/compiler.36424714_0"
        /*0030*/ 	.string	"-arch sm_100 -m 64 "



//--------------------- .note.nv.cuinfo           --------------------------
	.section	.note.nv.cuinfo,"",@"SHT_NOTE"
	.sectionflags	@"SHF_NOTE_NV_CUINFO"
        /*0018*/ 	.short	0x0002
        /*001a*/ 	.short	0x0064
        /*001c*/ 	.short	0x0082
	.zero		2


//--------------------- .nv.info                  --------------------------
	.section	.nv.info,"",@"SHT_CUDA_INFO"
	.align	4


	//----- nvinfo : EIATTR_REGCOUNT
	.align		4
        /*0000*/ 	.byte	0x04, 0x2f
        /*0002*/ 	.short	(.L_1 - .L_0)
	.align		4
.L_0:
        /*0004*/ 	.word	index@(_Z14saxpy_racefreeifPfS_)
        /*0008*/ 	.word	0x0000000a


	//----- nvinfo : EIATTR_FRAME_SIZE
	.align		4
.L_1:
        /*000c*/ 	.byte	0x04, 0x11
        /*000e*/ 	.short	(.L_3 - .L_2)
	.align		4
.L_2:
        /*0010*/ 	.word	index@(_Z14saxpy_racefreeifPfS_)
        /*0014*/ 	.word	0x00000000


	//----- nvinfo : EIATTR_MIN_STACK_SIZE
	.align		4
.L_3:
        /*0018*/ 	.byte	0x04, 0x12
        /*001a*/ 	.short	(.L_5 - .L_4)
	.align		4
.L_4:
        /*001c*/ 	.word	index@(_Z14saxpy_racefreeifPfS_)
        /*0020*/ 	.word	0x00000000
.L_5:


//--------------------- .nv.compat                --------------------------
	.section	.nv.compat,"",@"SHT_CUDA_COMPAT_INFO"
	.align	4
        /*0000*/ 	.byte	0x02, 0x09, 0x00, 0x00, 0x02, 0x02, 0x01, 0x00, 0x02, 0x05, 0x05, 0x00, 0x03, 0x07, 0x01, 0x01
        /*0010*/ 	.byte	0x02, 0x03, 0x00, 0x00, 0x02, 0x06, 0x01, 0x00, 0x04, 0x0b, 0x08, 0x00, 0x09, 0x00, 0x00, 0x00
        /*0020*/ 	.byte	0x00, 0x00, 0x00, 0x00


//--------------------- .nv.info._Z14saxpy_racefreeifPfS_ --------------------------
	.section	.nv.info._Z14saxpy_racefreeifPfS_,"",@"SHT_CUDA_INFO"
	.sectionflags	@""
	.align	4


	//----- nvinfo : EIATTR_CUDA_API_VERSION
	.align		4
        /*0000*/ 	.byte	0x04, 0x37
        /*0002*/ 	.short	(.L_7 - .L_6)
.L_6:
        /*0004*/ 	.word	0x00000082


	//----- nvinfo : EIATTR_KPARAM_INFO
	.align		4
.L_7:
        /*0008*/ 	.byte	0x04, 0x17
        /*000a*/ 	.short	(.L_9 - .L_8)
.L_8:
        /*000c*/ 	.word	0x00000000
        /*0010*/ 	.short	0x0003
        /*0012*/ 	.short	0x0010
        /*0014*/ 	.byte	0x00, 0xf5, 0x21, 0x00


	//----- nvinfo : EIATTR_KPARAM_INFO
	.align		4
.L_9:
        /*0018*/ 	.byte	0x04, 0x17
        /*001a*/ 	.short	(.L_11 - .L_10)
.L_10:
        /*001c*/ 	.word	0x00000000
        /*0020*/ 	.short	0x0002
        /*0022*/ 	.short	0x0008
        /*0024*/ 	.byte	0x00, 0xf5, 0x21, 0x00


	//----- nvinfo : EIATTR_KPARAM_INFO
	.align		4
.L_11:
        /*0028*/ 	.byte	0x04, 0x17
        /*002a*/ 	.short	(.L_13 - .L_12)
.L_12:
        /*002c*/ 	.word	0x00000000
        /*0030*/ 	.short	0x0001
        /*0032*/ 	.short	0x0004
        /*0034*/ 	.byte	0x00, 0xf0, 0x11, 0x00


	//----- nvinfo : EIATTR_KPARAM_INFO
	.align		4
.L_13:
        /*0038*/ 	.byte	0x04, 0x17
        /*003a*/ 	.short	(.L_15 - .L_14)
.L_14:
        /*003c*/ 	.word	0x00000000
        /*0040*/ 	.short	0x0000
        /*0042*/ 	.short	0x0000
        /*0044*/ 	.byte	0x00, 0xf0, 0x11, 0x00


	//----- nvinfo : EIATTR_SPARSE_MMA_MASK
	.align		4
.L_15:
        /*0048*/ 	.byte	0x03, 0x50
        /*004a*/ 	.short	0x0000


	//----- nvinfo : EIATTR_MAXREG_COUNT
	.align		4
        /*004c*/ 	.byte	0x03, 0x1b
        /*004e*/ 	.short	0x00ff


	//----- nvinfo : EIATTR_MERCURY_ISA_VERSION
	.align		4
        /*0050*/ 	.byte	0x03, 0x5f
        /*0052*/ 	.short	0x0101


	//----- nvinfo : EIATTR_COOP_GROUP_MASK_REGIDS
	.align		4
        /*0054*/ 	.byte	0x04, 0x29
        /*0056*/ 	.short	(.L_17 - .L_16)


	//   ....[0]....
.L_16:
        /*0058*/ 	.word	0xffffffff


	//   ....[1]....
        /*005c*/ 	.word	0xffffffff


	//   ....[2]....
        /*0060*/ 	.word	0xffffffff


	//   ....[3]....
        /*0064*/ 	.word	0xffffffff


	//   ....[4]....
        /*0068*/ 	.word	0xffffffff


	//   ....[5]....
        /*006c*/ 	.word	0xffffffff


	//   ....[6]....
        /*0070*/ 	.word	0xffffffff


	//   ....[7]....
        /*0074*/ 	.word	0xffffffff


	//   ....[8]....
        /*0078*/ 	.word	0xffffffff


	//----- nvinfo : EIATTR_COOP_GROUP_INSTR_OFFSETS
	.align		4
.L_17:
        /*007c*/ 	.byte	0x04, 0x28
        /*007e*/ 	.short	(.L_19 - .L_18)


	//   ....[0]....
.L_18:
        /*0080*/ 	.word	0x00000060


	//   ....[1]....
        /*0084*/ 	.word	0x000000b0


	//   ....[2]....
        /*0088*/ 	.word	0x000000d0


	//   ....[3]....
        /*008c*/ 	.word	0x00000120


	//   ....[4]....
        /*0090*/ 	.word	0x00000140


	//   ....[5]....
        /*0094*/ 	.word	0x00000190


	//   ....[6]....
        /*0098*/ 	.word	0x000001b0


	//   ....[7]....
        /*009c*/ 	.word	0x00000200


	//   ....[8]....
        /*00a0*/ 	.word	0x00000220


	//----- nvinfo : EIATTR_VRC_CTA_INIT_COUNT
	.align		4
.L_19:
        /*00a4*/ 	.byte	0x02, 0x4a
	.zero		1
	.zero		1


	//----- nvinfo : EIATTR_EXIT_INSTR_OFFSETS
	.align		4
        /*00a8*/ 	.byte	0x04, 0x1c
        /*00aa*/ 	.short	(.L_21 - .L_20)


	//   ....[0]....
.L_20:
        /*00ac*/ 	.word	0x00000270


	//----- nvinfo : EIATTR_CBANK_PARAM_SIZE
	.align		4
.L_21:
        /*00b0*/ 	.byte	0x03, 0x19
        /*00b2*/ 	.short	0x0018


	//----- nvinfo : EIATTR_PARAM_CBANK
	.align		4
        /*00b4*/ 	.byte	0x04, 0x0a
        /*00b6*/ 	.short	(.L_23 - .L_22)
	.align		4
.L_22:
        /*00b8*/ 	.word	index@(.nv.constant0._Z14saxpy_racefreeifPfS_)
        /*00bc*/ 	.short	0x0380
        /*00be*/ 	.short	0x0018


	//----- nvinfo : EIATTR_SW_WAR
	.align		4
.L_23:
        /*00c0*/ 	.byte	0x04, 0x36
        /*00c2*/ 	.short	(.L_25 - .L_24)
.L_24:
        /*00c4*/ 	.word	0x00000008
.L_25:


//--------------------- .nv.callgraph             --------------------------
	.section	.nv.callgraph,"",@"SHT_CUDA_CALLGRAPH"
	.align	4
	.sectionentsize	8
	.align		4
        /*0000*/ 	.word	0x00000000
	.align		4
        /*0004*/ 	.word	0xffffffff
	.align		4
        /*0008*/ 	.word	0x00000000
	.align		4
        /*000c*/ 	.word	0xfffffffe
	.align		4
        /*0010*/ 	.word	0x00000000
	.align		4
        /*0014*/ 	.word	0xfffffffd
	.align		4
        /*0018*/ 	.word	0x00000000
	.align		4
        /*001c*/ 	.word	0xfffffffc


//--------------------- .text._Z14saxpy_racefreeifPfS_ --------------------------
	.section	.text._Z14saxpy_racefreeifPfS_,"ax",@progbits
	.align	128
        .global         _Z14saxpy_racefreeifPfS_
        .type           _Z14saxpy_racefreeifPfS_,@function
        .size           _Z14saxpy_racefreeifPfS_,(.L_x_1 - _Z14saxpy_racefreeifPfS_)
        .other          _Z14saxpy_racefreeifPfS_,@"STO_CUDA_ENTRY STV_DEFAULT"
_Z14saxpy_racefreeifPfS_:
.text._Z14saxpy_racefreeifPfS_:
[----:B------:R-:W-:Y:S01]  /*0000*/  LDC R1, c[0x0][0x37c] ;  /* 0x0000df00ff017b82 */ /* 0x000fe20000000800 */
[----:B------:R-:W0:Y:S07]  /*0010*/  S2R R5, SR_TID.X ;  /* 0x0000000000057919 */ /* 0x000e2e0000002100 */
[----:B------:R-:W0:Y:S01]  /*0020*/  LDC.64 R2, c[0x0][0x388] ;  /* 0x0000e200ff027b82 */ /* 0x000e220000000a00 */
[----:B------:R-:W1:Y:S01]  /*0030*/  LDCU.64 UR4, c[0x0][0x358] ;  /* 0x00006b00ff0477ac */ /* 0x000e620008000a00 */
[----:B0-----:R-:W-:-:S05]  /*0040*/  IMAD.WIDE.U32 R2, R5, 0x4, R2 ;  /* 0x0000000405027825 */ /* 0x001fca00078e0002 */
[----:B-1----:R-:W2:Y:S01]  /*0050*/  LDG.E R0, desc[UR4][R2.64+0x40] ;  /* 0x0000400402007981 */ /* 0x002ea2000c1e1900 */
[----:B------:R-:W-:Y:S01]  /*0060*/  NOP ;  /* 0x0000000000007918 */ /* 0x000fe20000000000 */
[----:B--2---:R-:W-:-:S06]  /*0070*/  FADD R0, RZ, R0 ;  /* 0x00000000ff007221 */ /* 0x004fcc0000000000 */
[----:B------:R-:W0:Y:S02]  /*0080*/  F2I.TRUNC.NTZ R0, R0 ;  /* 0x0000000000007305 */ /* 0x000e24000020f100 */
[----:B0-----:R-:W-:-:S05]  /*0090*/  I2FP.F32.S32 R5, R0 ;  /* 0x0000000000057245 */ /* 0x001fca0000201400 */
[----:B------:R0:W-:Y:S01]  /*00a0*/  STG.E desc[UR4][R2.64], R5 ;  /* 0x0000000502007986 */ /* 0x0001e2000c101904 */
[----:B------:R-:W-:-:S03]  /*00b0*/  NOP ;  /* 0x0000000000007918 */ /* 0x000fc60000000000 */
[----:B------:R-:W2:Y:S01]  /*00c0*/  LDG.E R4, desc[UR4][R2.64+0x20] ;  /* 0x0000200402047981 */ /* 0x000ea2000c1e1900 */
[----:B------:R-:W-:Y:S01]  /*00d0*/  NOP ;  /* 0x0000000000007918 */ /* 0x000fe20000000000 */
[----:B--2---:R-:W-:-:S06]  /*00e0*/  FADD R4, R5, R4 ;  /* 0x0000000405047221 */ /* 0x004fcc0000000000 */
[----:B------:R-:W1:Y:S02]  /*00f0*/  F2I.TRUNC.NTZ R4, R4 ;  /* 0x0000000400047305 */ /* 0x000e64000020f100 */
[----:B-1----:R-:W-:-:S05]  /*0100*/  I2FP.F32.S32 R7, R4 ;  /* 0x0000000400077245 */ /* 0x002fca0000201400 */
[----:B------:R1:W-:Y:S01]  /*0110*/  STG.E desc[UR4][R2.64], R7 ;  /* 0x0000000702007986 */ /* 0x0003e2000c101904 */
[----:B------:R-:W-:-:S03]  /*0120*/  NOP ;  /* 0x0000000000007918 */ /* 0x000fc60000000000 */
[----:B------:R-:W2:Y:S01]  /*0130*/  LDG.E R0, desc[UR4][R2.64+0x10] ;  /* 0x0000100402007981 */ /* 0x000ea2000c1e1900 */
[----:B------:R-:W-:Y:S01]  /*0140*/  NOP ;  /* 0x0000000000007918 */ /* 0x000fe20000000000 */
[----:B--2---:R-:W-:-:S06]  /*0150*/  FADD R0, R7, R0 ;  /* 0x0000000007007221 */ /* 0x004fcc0000000000 */
        /* <DEDUP_REMOVED lines=9> */
[----:B------:R-:W-:Y:S01]  /*01f0*/  STG.E desc[UR4][R2.64], R7 ;  /* 0x0000000702007986 */ /* 0x000fe2000c101904 */
[----:B------:R-:W-:-:S03]  /*0200*/  NOP ;  /* 0x0000000000007918 */ /* 0x000fc60000000000 */
[----:B------:R-:W2:Y:S01]  /*0210*/  LDG.E R0, desc[UR4][R2.64+0x4] ;  /* 0x0000040402007981 */ /* 0x000ea2000c1e1900 */
[----:B------:R-:W-:Y:S01]  /*0220*/  NOP ;  /* 0x0000000000007918 */ /* 0x000fe20000000000 */
[----:B--2---:R-:W-:-:S06]  /*0230*/  FADD R0, R7, R0 ;  /* 0x0000000007007221 */ /* 0x004fcc0000000000 */
[----:B------:R-:W0:Y:S02]  /*0240*/  F2I.TRUNC.NTZ R0, R0 ;  /* 0x0000000000007305 */ /* 0x000e24000020f100 */
[----:B0-----:R-:W-:-:S05]  /*0250*/  I2FP.F32.S32 R5, R0 ;  /* 0x0000000000057245 */ /* 0x001fca0000201400 */
[----:B------:R-:W-:Y:S01]  /*0260*/  STG.E desc[UR4][R2.64], R5 ;  /* 0x0000000502007986 */ /* 0x000fe2000c101904 */
[----:B------:R-:W-:Y:S05]  /*0270*/  EXIT ;  /* 0x000000000000794d */ /* 0x000fea0003800000 */
.L_x_0:
[----:B------:R-:W-:-:S00]  /*0280*/  BRA `(.L_x_0) ;  /* 0xfffffffc00fc7947 */ /* 0x000fc0000383ffff */
[----:B------:R-:W-:-:S00]  /*0290*/  NOP ;  /* 0x0000000000007918 */ /* 0x000fc00000000000 */
        /* <DEDUP_REMOVED lines=14> */
.L_x_1:


//--------------------- .nv.shared.reserved.0     --------------------------
	.section	.nv.shared.reserved.0,"aw",@nobits
	.weak		__nv_reservedSMEM_offset_0_alias
	.size		__nv_reservedSMEM_offset_0_alias, 0, 64
	.other		__nv_reservedSMEM_offset_0_alias,@"STO_CUDA_RESERVED_SHARED STV_DEFAULT"
__nv_reservedSMEM_offset_0_alias:
	.zero		0
	.zero		64


//--------------------- .nv.constant0._Z14saxpy_racefreeifPfS_ --------------------------
	.section	.nv.constant0._Z14saxpy_racefreeifPfS_,"a",@progbits
	.sectionflags	@""
	.align	4
.nv.constant0._Z14saxpy_racefreeifPfS_:
	.zero		920


//--------------------- SYMBOLS --------------------------

	.type		.nv.reservedSmem.offset0,@object
	.size		.nv.reservedSmem.offset0,0x4
